	.headerflags	@"EF_CUDA_TEXMODE_UNIFIED EF_CUDA_64BIT_ADDRESS EF_CUDA_ACCELERATORS EF_CUDA_SM90 EF_CUDA_VIRTUAL_SM(EF_CUDA_SM90)"
	.elftype	@"ET_EXEC"


//--------------------- .nv.info                  --------------------------
	.section	.nv.info,"",@"SHT_CUDA_INFO"
	.align	4


	//----- nvinfo : EIATTR_REGCOUNT
	.align		4
        /*0000*/ 	.byte	0x04, 0x2f
        /*0002*/ 	.short	(.L_3 - .L_2)
	.align		4
.L_2:
        /*0004*/ 	.word	index@(triton_per_fused__weight_norm_interface_30)
        /*0008*/ 	.word	0x00000015


	//----- nvinfo : EIATTR_MIN_STACK_SIZE
	.align		4
.L_3:
        /*000c*/ 	.byte	0x04, 0x12
        /*000e*/ 	.short	(.L_5 - .L_4)
	.align		4
.L_4:
        /*0010*/ 	.word	index@(triton_per_fused__weight_norm_interface_30)
        /*0014*/ 	.word	0x00000000


	//----- nvinfo : EIATTR_FRAME_SIZE
	.align		4
.L_5:
        /*0018*/ 	.byte	0x04, 0x11
        /*001a*/ 	.short	(.L_7 - .L_6)
	.align		4
.L_6:
        /*001c*/ 	.word	index@(triton_per_fused__weight_norm_interface_30)
        /*0020*/ 	.word	0x00000000


	//----- nvinfo : EIATTR_MIN_STACK_SIZE
	.align		4
.L_7:
        /*0024*/ 	.byte	0x04, 0x12
        /*0026*/ 	.short	(.L_9 - .L_8)
	.align		4
.L_8:
        /*0028*/ 	.word	index@(triton_per_fused__weight_norm_interface_30)
        /*002c*/ 	.word	0x00000000
.L_9:


//--------------------- .nv.info.triton_per_fused__weight_norm_interface_30 --------------------------
	.section	.nv.info.triton_per_fused__weight_norm_interface_30,"",@"SHT_CUDA_INFO"
	.sectionflags	@""
	.align	4


	//----- nvinfo : EIATTR_CUDA_API_VERSION
	.align		4
        /*0000*/ 	.byte	0x04, 0x37
        /*0002*/ 	.short	(.L_11 - .L_10)
.L_10:
        /*0004*/ 	.word	0x0000007c


	//----- nvinfo : EIATTR_KPARAM_INFO
	.align		4
.L_11:
        /*0008*/ 	.byte	0x04, 0x17
        /*000a*/ 	.short	(.L_13 - .L_12)
.L_12:
        /*000c*/ 	.word	0x00000000
        /*0010*/ 	.short	0x0006
        /*0012*/ 	.short	0x002c
        /*0014*/ 	.byte	0x00, 0xf0, 0x11, 0x00


	//----- nvinfo : EIATTR_KPARAM_INFO
	.align		4
.L_13:
        /*0018*/ 	.byte	0x04, 0x17
        /*001a*/ 	.short	(.L_15 - .L_14)
.L_14:
        /*001c*/ 	.word	0x00000000
        /*0020*/ 	.short	0x0005
        /*0022*/ 	.short	0x0028
        /*0024*/ 	.byte	0x00, 0xf0, 0x11, 0x00


	//----- nvinfo : EIATTR_KPARAM_INFO
	.align		4
.L_15:
        /*0028*/ 	.byte	0x04, 0x17
        /*002a*/ 	.short	(.L_17 - .L_16)
.L_16:
        /*002c*/ 	.word	0x00000000
        /*0030*/ 	.short	0x0004
        /*0032*/ 	.short	0x0020
        /*0034*/ 	.byte	0x00, 0xf4, 0x21, 0x00


	//----- nvinfo : EIATTR_KPARAM_INFO
	.align		4
.L_17:
        /*0038*/ 	.byte	0x04, 0x17
        /*003a*/ 	.short	(.L_19 - .L_18)
.L_18:
        /*003c*/ 	.word	0x00000000
        /*0040*/ 	.short	0x0003
        /*0042*/ 	.short	0x0018
        /*0044*/ 	.byte	0x00, 0xf4, 0x21, 0x00


	//----- nvinfo : EIATTR_KPARAM_INFO
	.align		4
.L_19:
        /*0048*/ 	.byte	0x04, 0x17
        /*004a*/ 	.short	(.L_21 - .L_20)
.L_20:
        /*004c*/ 	.word	0x00000000
        /*0050*/ 	.short	0x0002
        /*0052*/ 	.short	0x0010
        /*0054*/ 	.byte	0x00, 0xf4, 0x21, 0x00


	//----- nvinfo : EIATTR_KPARAM_INFO
	.align		4
.L_21:
        /*0058*/ 	.byte	0x04, 0x17
        /*005a*/ 	.short	(.L_23 - .L_22)
.L_22:
        /*005c*/ 	.word	0x00000000
        /*0060*/ 	.short	0x0001
        /*0062*/ 	.short	0x0008
        /*0064*/ 	.byte	0x00, 0xf4, 0x21, 0x00


	//----- nvinfo : EIATTR_KPARAM_INFO
	.align		4
.L_23:
        /*0068*/ 	.byte	0x04, 0x17
        /*006a*/ 	.short	(.L_25 - .L_24)
.L_24:
        /*006c*/ 	.word	0x00000000
        /*0070*/ 	.short	0x0000
        /*0072*/ 	.short	0x0000
        /*0074*/ 	.byte	0x00, 0xf4, 0x21, 0x00


	//----- nvinfo : EIATTR_SPARSE_MMA_MASK
	.align		4
.L_25:
        /*0078*/ 	.byte	0x03, 0x50
        /*007a*/ 	.short	0x0000


	//----- nvinfo : EIATTR_MAXREG_COUNT
	.align		4
        /*007c*/ 	.byte	0x03, 0x1b
        /*007e*/ 	.short	0x00ff


	//----- nvinfo : EIATTR_COOP_GROUP_MASK_REGIDS
	.align		4
        /*0080*/ 	.byte	0x04, 0x29
        /*0082*/ 	.short	(.L_27 - .L_26)


	//   ....[0]....
.L_26:
        /*0084*/ 	.word	0xffffffff


	//   ....[1]....
        /*0088*/ 	.word	0xffffffff


	//   ....[2]....
        /*008c*/ 	.word	0xffffffff


	//   ....[3]....
        /*0090*/ 	.word	0xffffffff


	//   ....[4]....
        /*0094*/ 	.word	0xffffffff


	//   ....[5]....
        /*0098*/ 	.word	0xffffffff


	//   ....[6]....
        /*009c*/ 	.word	0xffffffff


	//----- nvinfo : EIATTR_COOP_GROUP_INSTR_OFFSETS
	.align		4
.L_27:
        /*00a0*/ 	.byte	0x04, 0x28
        /*00a2*/ 	.short	(.L_29 - .L_28)


	//   ....[0]....
.L_28:
        /*00a4*/ 	.word	0x000001d0


	//   ....[1]....
        /*00a8*/ 	.word	0x00000200


	//   ....[2]....
        /*00ac*/ 	.word	0x00000220


	//   ....[3]....
        /*00b0*/ 	.word	0x00000240


	//   ....[4]....
        /*00b4*/ 	.word	0x00000260


	//   ....[5]....
        /*00b8*/ 	.word	0x000002d0


	//   ....[6]....
        /*00bc*/ 	.word	0x00000300


	//----- nvinfo : EIATTR_EXIT_INSTR_OFFSETS
	.align		4
.L_29:
        /*00c0*/ 	.byte	0x04, 0x1c
        /*00c2*/ 	.short	(.L_31 - .L_30)


	//   ....[0]....
.L_30:
        /*00c4*/ 	.word	0x000004f0


	//   ....[1]....
        /*00c8*/ 	.word	0x00000510


	//----- nvinfo : EIATTR_REQNTID
	.align		4
.L_31:
        /*00cc*/ 	.byte	0x04, 0x10
        /*00ce*/ 	.short	(.L_33 - .L_32)
.L_32:
        /*00d0*/ 	.word	0x00000080
        /*00d4*/ 	.word	0x00000001
        /*00d8*/ 	.word	0x00000001


	//----- nvinfo : EIATTR_CBANK_PARAM_SIZE
	.align		4
.L_33:
        /*00dc*/ 	.byte	0x03, 0x19
        /*00de*/ 	.short	0x0030


	//----- nvinfo : EIATTR_PARAM_CBANK
	.align		4
        /*00e0*/ 	.byte	0x04, 0x0a
        /*00e2*/ 	.short	(.L_35 - .L_34)
	.align		4
.L_34:
        /*00e4*/ 	.word	index@(.nv.constant0.triton_per_fused__weight_norm_interface_30)
        /*00e8*/ 	.short	0x0210
        /*00ea*/ 	.short	0x0030


	//----- nvinfo : EIATTR_SW_WAR
	.align		4
.L_35:
        /*00ec*/ 	.byte	0x04, 0x36
        /*00ee*/ 	.short	(.L_37 - .L_36)
.L_36:
        /*00f0*/ 	.word	0x00000008
.L_37:


//--------------------- .nv.callgraph             --------------------------
	.section	.nv.callgraph,"",@"SHT_CUDA_CALLGRAPH"
	.align	4
	.sectionentsize	8
	.align		4
        /*0000*/ 	.word	0x00000000
	.align		4
        /*0004*/ 	.word	0xffffffff
	.align		4
        /*0008*/ 	.word	0x00000000
	.align		4
        /*000c*/ 	.word	0xfffffffe
	.align		4
        /*0010*/ 	.word	0x00000000
	.align		4
        /*0014*/ 	.word	0xfffffffd
	.align		4
        /*0018*/ 	.word	0x00000000
	.align		4
        /*001c*/ 	.word	0xfffffffc


//--------------------- .nv.constant4             --------------------------
	.section	.nv.constant4,"a",@progbits
	.align	8
	.align		8
.nv.constant4:
        /*0000*/ 	.dword	_$_str
	.align		8
        /*0008*/ 	.dword	_$_str_$_2


//--------------------- .text.triton_per_fused__weight_norm_interface_30 --------------------------
	.section	.text.triton_per_fused__weight_norm_interface_30,"ax",@progbits
	.sectionflags	@"SHF_BARRIERS=1"
	.align	128
        .global         triton_per_fused__weight_norm_interface_30
        .type           triton_per_fused__weight_norm_interface_30,@function
        .size           triton_per_fused__weight_norm_interface_30,(.L_x_1 - triton_per_fused__weight_norm_interface_30)
        .other          triton_per_fused__weight_norm_interface_30,@"STO_CUDA_ENTRY STV_DEFAULT"
triton_per_fused__weight_norm_interface_30:
.text.triton_per_fused__weight_norm_interface_30:
[----:B------:R-:W0:Y:S02]  /*0000*/  LDC R1, c[0x0][0x28] ;  /* 0x00000a00ff017b82 */ /* 0x000e240000000800 */
[----:B------:R-:W1:Y:S01]  /*0010*/  S2R R14, SR_TID.X ;  /* 0x00000000000e7919 */ /* 0x000e620000002100 */
[----:B------:R-:W2:Y:S01]  /*0020*/  LDC.64 R10, c[0x0][0x218] ;  /* 0x00008600ff0a7b82 */ /* 0x000ea20000000a00 */
[----:B------:R-:W-:Y:S01]  /*0030*/  CS2R R6, SRZ ;  /* 0x0000000000067805 */ /* 0x000fe2000001ff00 */
[----:B------:R-:W-:Y:S01]  /*0040*/  ULDC.64 UR6, c[0x0][0x208] ;  /* 0x0000820000067ab9 */ /* 0x000fe20000000a00 */
[----:B------:R-:W3:Y:S01]  /*0050*/  S2R R8, SR_CTAID.X ;  /* 0x0000000000087919 */ /* 0x000ee20000002500 */
[----:B-1----:R-:W-:-:S04]  /*0060*/  SHF.L.U32 R2, R14, 0x2, RZ ;  /* 0x000000020e027819 */ /* 0x002fc800000006ff */
[----:B------:R-:W-:-:S04]  /*0070*/  LOP3.LUT R5, R2, 0x1fc, RZ, 0xc0, !PT ;  /* 0x000001fc02057812 */ /* 0x000fc800078ec0ff */
[----:B------:R-:W-:Y:S01]  /*0080*/  ISETP.GE.U32.AND P1, PT, R5, 0x148, PT ;  /* 0x000001480500780c */ /* 0x000fe20003f26070 */
[----:B---3--:R-:W-:Y:S01]  /*0090*/  IMAD R0, R8, 0x148, R5 ;  /* 0x0000014808007824 */ /* 0x008fe200078e0205 */
[----:B------:R-:W-:-:S03]  /*00a0*/  CS2R R4, SRZ ;  /* 0x0000000000047805 */ /* 0x000fc6000001ff00 */
[----:B--2---:R-:W-:-:S08]  /*00b0*/  IMAD.WIDE R10, R0, 0x4, R10 ;  /* 0x00000004000a7825 */ /* 0x004fd000078e020a */
[----:B------:R1:W2:Y:S02]  /*00c0*/  @!P1 LDG.E.128 R4, desc[UR6][R10.64] ;  /* 0x000000060a049981 */ /* 0x0002a4000c1e1d00 */
[----:B-1----:R-:W1:Y:S02]  /*00d0*/  LDC.64 R10, c[0x0][0x220] ;  /* 0x00008800ff0a7b82 */ /* 0x002e640000000a00 */
[----:B-1----:R-:W-:-:S06]  /*00e0*/  IMAD.WIDE R10, R8, 0x4, R10 ;  /* 0x00000004080a7825 */ /* 0x002fcc00078e020a */
[----:B------:R-:W1:Y:S01]  /*00f0*/  S2UR UR5, SR_CgaCtaId ;  /* 0x00000000000579c3 */ /* 0x000e620000008800 */
[C---:B------:R-:W-:Y:S01]  /*0100*/  LOP3.LUT P0, RZ, R14.reuse, 0x1f, RZ, 0xc0, !PT ;  /* 0x0000001f0eff7812 */ /* 0x040fe2000780c0ff */
[----:B------:R-:W-:Y:S01]  /*0110*/  UMOV UR4, 0x400 ;  /* 0x0000040000047882 */ /* 0x000fe20000000000 */
[----:B------:R-:W-:Y:S01]  /*0120*/  ISETP.GE.AND P2, PT, R14, 0x4, PT ;  /* 0x000000040e00780c */ /* 0x000fe20003f46270 */
[----:B-1----:R-:W-:Y:S01]  /*0130*/  UPRMT UR4, UR5, 0x654, UR4 ;  /* 0x0000065405047896 */ /* 0x002fe20008000004 */
[----:B--2---:R-:W-:Y:S02]  /*0140*/  SEL R5, R5, RZ, !P1 ;  /* 0x000000ff05057207 */ /* 0x004fe40004800000 */
[----:B------:R-:W-:Y:S02]  /*0150*/  SEL R4, R4, RZ, !P1 ;  /* 0x000000ff04047207 */ /* 0x000fe40004800000 */
[----:B------:R-:W-:Y:S01]  /*0160*/  SEL R6, R6, RZ, !P1 ;  /* 0x000000ff06067207 */ /* 0x000fe20004800000 */
[----:B------:R-:W-:Y:S01]  /*0170*/  FMUL R9, R5, R5 ;  /* 0x0000000505097220 */ /* 0x000fe20000400000 */
[----:B------:R-:W-:-:S03]  /*0180*/  SEL R7, R7, RZ, !P1 ;  /* 0x000000ff07077207 */ /* 0x000fc60004800000 */
[----:B------:R-:W-:-:S04]  /*0190*/  FFMA R9, R4, R4, R9 ;  /* 0x0000000404097223 */ /* 0x000fc80000000009 */
[----:B------:R-:W-:-:S04]  /*01a0*/  FFMA R12, R6, R6, R9 ;  /* 0x00000006060c7223 */ /* 0x000fc80000000009 */
[----:B------:R-:W-:-:S05]  /*01b0*/  FFMA R12, R7, R7, R12 ;  /* 0x00000007070c7223 */ /* 0x000fca000000000c */
[----:B------:R-:W-:-:S05]  /*01c0*/  FSEL R12, R12, RZ, !P1 ;  /* 0x000000ff0c0c7208 */ /* 0x000fca0004800000 */
[----:B------:R-:W1:Y:S02]  /*01d0*/  SHFL.BFLY PT, R9, R12, 0x10, 0x1f ;  /* 0x0e001f000c097f89 */ /* 0x000e6400000e0000 */
[----:B-1----:R-:W-:Y:S02]  /*01e0*/  FADD R13, R12, R9 ;  /* 0x000000090c0d7221 */ /* 0x002fe40000000000 */
[----:B------:R1:W2:Y:S04]  /*01f0*/  LDG.E.EL R9, desc[UR6][R10.64] ;  /* 0x000000060a097981 */ /* 0x0002a8000c2e1900 */
[----:B------:R-:W3:Y:S02]  /*0200*/  SHFL.BFLY PT, R16, R13, 0x8, 0x1f ;  /* 0x0d001f000d107f89 */ /* 0x000ee400000e0000 */
[----:B---3--:R-:W-:-:S05]  /*0210*/  FADD R16, R13, R16 ;  /* 0x000000100d107221 */ /* 0x008fca0000000000 */
[----:B------:R-:W3:Y:S02]  /*0220*/  SHFL.BFLY PT, R15, R16, 0x4, 0x1f ;  /* 0x0c801f00100f7f89 */ /* 0x000ee400000e0000 */
[----:B---3--:R-:W-:-:S05]  /*0230*/  FADD R15, R16, R15 ;  /* 0x0000000f100f7221 */ /* 0x008fca0000000000 */
[----:B------:R-:W3:Y:S02]  /*0240*/  SHFL.BFLY PT, R18, R15, 0x2, 0x1f ;  /* 0x0c401f000f127f89 */ /* 0x000ee400000e0000 */
[----:B---3--:R-:W-:-:S05]  /*0250*/  FADD R18, R15, R18 ;  /* 0x000000120f127221 */ /* 0x008fca0000000000 */
[----:B------:R-:W3:Y:S01]  /*0260*/  SHFL.BFLY PT, R17, R18, 0x1, 0x1f ;  /* 0x0c201f0012117f89 */ /* 0x000ee200000e0000 */
[----:B-1----:R-:W-:-:S04]  /*0270*/  SHF.R.U32.HI R10, RZ, 0x3, R14 ;  /* 0x00000003ff0a7819 */ /* 0x002fc8000001160e */
[----:B------:R-:W-:Y:S01]  /*0280*/  LOP3.LUT R10, R10, 0xc, RZ, 0xc0, !PT ;  /* 0x0000000c0a0a7812 */ /* 0x000fe200078ec0ff */
[----:B---3--:R-:W-:-:S05]  /*0290*/  FADD R17, R18, R17 ;  /* 0x0000001112117221 */ /* 0x008fca0000000000 */
[----:B------:R-:W-:Y:S01]  /*02a0*/  @!P0 STS [R10+UR4], R17 ;  /* 0x000000110a008988 */ /* 0x000fe20008000804 */
[----:B------:R-:W-:Y:S06]  /*02b0*/  BAR.SYNC.DEFER_BLOCKING 0x0 ;  /* 0x0000000000007b1d */ /* 0x000fec0000010000 */
[----:B------:R-:W1:Y:S04]  /*02c0*/  @!P2 LDS R3, [R2+UR4] ;  /* 0x000000040203a984 */ /* 0x000e680008000800 */
[----:B-1----:R-:W1:Y:S01]  /*02d0*/  SHFL.BFLY PT, R12, R3, 0x2, 0x1f ;  /* 0x0c401f00030c7f89 */ /* 0x002e6200000e0000 */
[----:B------:R-:W-:Y:S01]  /*02e0*/  LOP3.LUT P0, RZ, R14, 0x3, RZ, 0xc0, !PT ;  /* 0x000000030eff7812 */ /* 0x000fe2000780c0ff */
[----:B-1----:R-:W-:-:S05]  /*02f0*/  FADD R12, R3, R12 ;  /* 0x0000000c030c7221 */ /* 0x002fca0000000000 */
[----:B------:R-:W1:Y:S01]  /*0300*/  SHFL.BFLY PT, R11, R12, 0x1, 0x1f ;  /* 0x0c201f000c0b7f89 */ /* 0x000e6200000e0000 */
[----:B------:R-:W-:Y:S01]  /*0310*/  ISETP.LT.AND P0, PT, R14, 0x4, !P0 ;  /* 0x000000040e00780c */ /* 0x000fe20004701270 */
[----:B-1----:R-:W-:Y:S02]  /*0320*/  FADD R11, R12, R11 ;  /* 0x0000000b0c0b7221 */ /* 0x002fe40000000000 */
[----:B------:R-:W1:Y:S10]  /*0330*/  LDC.64 R12, c[0x0][0x210] ;  /* 0x00008400ff0c7b82 */ /* 0x000e740000000a00 */
[----:B------:R3:W-:Y:S01]  /*0340*/  @P0 STS [R2+UR4], R11 ;  /* 0x0000000b02000988 */ /* 0x0007e20008000804 */
[----:B------:R-:W-:Y:S08]  /*0350*/  BAR.SYNC.DEFER_BLOCKING 0x0 ;  /* 0x0000000000007b1d */ /* 0x000ff00000010000 */
[----:B---3--:R-:W3:Y:S01]  /*0360*/  LDC.64 R2, c[0x0][0x230] ;  /* 0x00008c00ff027b82 */ /* 0x008ee20000000a00 */
[----:B------:R-:W4:Y:S02]  /*0370*/  LDS R10, [UR4] ;  /* 0x00000004ff0a7984 */ /* 0x000f240008000800 */
[----:B----4-:R-:W-:-:S06]  /*0380*/  FADD R15, RZ, R10 ;  /* 0x0000000aff0f7221 */ /* 0x010fcc0000000000 */
[----:B------:R-:W4:Y:S01]  /*0390*/  MUFU.SQRT R15, R15 ;  /* 0x0000000f000f7308 */ /* 0x000f220000002000 */
[----:B------:R-:W-:Y:S01]  /*03a0*/  BAR.SYNC.DEFER_BLOCKING 0x0 ;  /* 0x0000000000007b1d */ /* 0x000fe20000010000 */
[C---:B----4-:R-:W-:Y:S01]  /*03b0*/  FSETP.GEU.AND P2, PT, R15.reuse, 1.175494350822287508e-38, PT ;  /* 0x008000000f00780b */ /* 0x050fe20003f4e000 */
[C---:B------:R-:W-:Y:S01]  /*03c0*/  FMUL R10, R15.reuse, 0.25 ;  /* 0x3e8000000f0a7820 */ /* 0x040fe20000400000 */
[----:B------:R-:W-:-:S04]  /*03d0*/  FSETP.GT.AND P0, PT, R15, 8.50705917302346158658e+37, PT ;  /* 0x7e8000000f00780b */ /* 0x000fc80003f04000 */
[----:B------:R-:W-:Y:S02]  /*03e0*/  FSEL R16, R10, R15, P0 ;  /* 0x0000000f0a107208 */ /* 0x000fe40000000000 */
[----:B------:R-:W4:Y:S05]  /*03f0*/  LDC.64 R10, c[0x0][0x228] ;  /* 0x00008a00ff0a7b82 */ /* 0x000f2a0000000a00 */
[----:B------:R-:W-:-:S06]  /*0400*/  @!P2 FMUL R16, R16, 16777216 ;  /* 0x4b8000001010a820 */ /* 0x000fcc0000400000 */
[----:B------:R-:W5:Y:S01]  /*0410*/  MUFU.RCP R16, R16 ;  /* 0x0000001000107308 */ /* 0x000f620000001000 */
[----:B--2---:R-:W-:Y:S01]  /*0420*/  @P0 FMUL R9, R9, 0.25 ;  /* 0x3e80000009090820 */ /* 0x004fe20000400000 */
[----:B------:R-:W-:-:S03]  /*0430*/  LOP3.LUT P0, RZ, R14, 0x7f, RZ, 0xc0, !PT ;  /* 0x0000007f0eff7812 */ /* 0x000fc6000780c0ff */
[----:B------:R-:W-:Y:S01]  /*0440*/  @!P2 FMUL R9, R9, 16777216 ;  /* 0x4b8000000909a820 */ /* 0x000fe20000400000 */
[----:B-1----:R-:W-:-:S04]  /*0450*/  IMAD.WIDE R12, R8, 0x4, R12 ;  /* 0x00000004080c7825 */ /* 0x002fc800078e020c */
[----:B-----5:R-:W-:Y:S01]  /*0460*/  FMUL R9, R16, R9 ;  /* 0x0000000910097220 */ /* 0x020fe20000400000 */
[----:B----4-:R-:W-:-:S04]  /*0470*/  IMAD.WIDE R10, R0, 0x4, R10 ;  /* 0x00000004000a7825 */ /* 0x010fc800078e020a */
[-C--:B------:R-:W-:Y:S01]  /*0480*/  FMUL R4, R4, R9.reuse ;  /* 0x0000000904047220 */ /* 0x080fe20000400000 */
[-C--:B------:R-:W-:Y:S01]  /*0490*/  FMUL R5, R5, R9.reuse ;  /* 0x0000000905057220 */ /* 0x080fe20000400000 */
[-C--:B------:R-:W-:Y:S01]  /*04a0*/  FMUL R6, R6, R9.reuse ;  /* 0x0000000906067220 */ /* 0x080fe20000400000 */
[----:B------:R-:W-:Y:S01]  /*04b0*/  FMUL R7, R7, R9 ;  /* 0x0000000907077220 */ /* 0x000fe20000400000 */
[----:B------:R1:W-:Y:S01]  /*04c0*/  @!P0 STG.E desc[UR6][R12.64], R15 ;  /* 0x0000000f0c008986 */ /* 0x0003e2000c101906 */
[----:B---3--:R-:W-:-:S03]  /*04d0*/  IMAD.WIDE R2, R0, 0x4, R2 ;  /* 0x0000000400027825 */ /* 0x008fc600078e0202 */
[----:B------:R1:W-:Y:S01]  /*04e0*/  @!P1 STG.E.128 desc[UR6][R10.64], R4 ;  /* 0x000000040a009986 */ /* 0x0003e2000c101d06 */
[----:B------:R-:W-:Y:S05]  /*04f0*/  @P1 EXIT ;  /* 0x000000000000194d */ /* 0x000fea0003800000 */
[----:B------:R-:W-:Y:S01]  /*0500*/  STG.E.128 desc[UR6][R2.64], R4 ;  /* 0x0000000402007986 */ /* 0x000fe2000c101d06 */
[----:B------:R-:W-:Y:S05]  /*0510*/  EXIT ;  /* 0x000000000000794d */ /* 0x000fea0003800000 */
.L_x_0:
[----:B------:R-:W-:-:S00]  /*0520*/  BRA `(.L_x_0) ;  /* 0xfffffffc00fc7947 */ /* 0x000fc0000383ffff */
[----:B------:R-:W-:-:S00]  /*0530*/  NOP ;  /* 0x0000000000007918 */ /* 0x000fc00000000000 */
        /* <DEDUP_REMOVED lines=12> */
.L_x_1:


//--------------------- .nv.global.init           --------------------------
	.section	.nv.global.init,"aw",@progbits
.nv.global.init:
	.type		_$_str,@object
	.size		_$_str,(_$_str_$_2 - _$_str)
_$_str:
        /*0000*/ 	.byte	0x5f, 0x5f, 0x43, 0x55, 0x44, 0x41, 0x5f, 0x46, 0x54, 0x5a, 0x00
	.type		_$_str_$_2,@object
	.size		_$_str_$_2,(.L_1 - _$_str_$_2)
_$_str_$_2:
        /*000b*/ 	.byte	0x5f, 0x5f, 0x43, 0x55, 0x44, 0x41, 0x5f, 0x50, 0x52, 0x45, 0x43, 0x5f, 0x53, 0x51, 0x52, 0x54
        /*001b*/ 	.byte	0x00
.L_1:


//--------------------- .nv.shared.triton_per_fused__weight_norm_interface_30 --------------------------
	.section	.nv.shared.triton_per_fused__weight_norm_interface_30,"aw",@nobits
	.sectionflags	@""
	.align	16
	.zero		1024


//--------------------- .nv.constant0.triton_per_fused__weight_norm_interface_30 --------------------------
	.section	.nv.constant0.triton_per_fused__weight_norm_interface_30,"a",@progbits
	.sectionflags	@""
	.align	4
.nv.constant0.triton_per_fused__weight_norm_interface_30:
	.zero		576
